//
// Generated by NVIDIA NVVM Compiler
//
// Compiler Build ID: CL-36424714
// Cuda compilation tools, release 13.0, V13.0.88
// Based on NVVM 20.0.0
//

.version 9.0
.target sm_100
.address_size 64

	// .globl	_Z3addPiS_

.visible .entry _Z3addPiS_(
	.param .u64 .ptr .align 1 _Z3addPiS__param_0,
	.param .u64 .ptr .align 1 _Z3addPiS__param_1
)
{
	.reg .b32 	%r<7>;
	.reg .b64 	%rd<8>;

	ld.param.u64 	%rd1, [_Z3addPiS__param_0];
	ld.param.u64 	%rd2, [_Z3addPiS__param_1];
	mov.u32 	%r1, %tid.x;
	cvta.to.global.u64 	%rd3, %rd1;
	mul.wide.u32 	%rd4, %r1, 4;
	add.s64 	%rd5, %rd3, %rd4;
	ld.global.u32 	%r2, [%rd5];
	ld.global.u32 	%r3, [%rd5+16];
	add.s32 	%r4, %r3, %r2;
	ld.global.u32 	%r5, [%rd5+32];
	add.s32 	%r6, %r5, %r4;
	cvta.to.global.u64 	%rd6, %rd2;
	add.s64 	%rd7, %rd6, %rd4;
	st.global.u32 	[%rd7], %r6;
	ret;

}


// ===== COMPILED SASS (sm_100) =====

	.target	sm_100

	.elftype	@"ET_EXEC"


//--------------------- .note.nv.tkinfo           --------------------------
	.section	.note.nv.tkinfo,"",@"SHT_NOTE"
	.sectionflags	@"SHF_NOTE_NV_TKINFO"
	.tkinfo
        /*0018*/ 	.word	0x00000002
        /*0030*/ 	.string	""
        /*0030*/ 	.string	"ptxas"
        /*0030*/ 	.string	"Cuda compilation tools, release 13.0, V13.0.88"
        /*0030*/ 	.string	"Build cuda_13.0.r13.0/compiler.36424714_0"
        /*0030*/ 	.string	"-arch sm_100 -m 64 "



//--------------------- .note.nv.cuinfo           --------------------------
	.section	.note.nv.cuinfo,"",@"SHT_NOTE"
	.sectionflags	@"SHF_NOTE_NV_CUINFO"
        /*0018*/ 	.short	0x0002
        /*001a*/ 	.short	0x0064
        /*001c*/ 	.short	0x0082
	.zero		2


//--------------------- .nv.info                  --------------------------
	.section	.nv.info,"",@"SHT_CUDA_INFO"
	.align	4


	//----- nvinfo : EIATTR_REGCOUNT
	.align		4
        /*0000*/ 	.byte	0x04, 0x2f
        /*0002*/ 	.short	(.L_1 - .L_0)
	.align		4
.L_0:
        /*0004*/ 	.word	index@(_Z3addPiS_)
        /*0008*/ 	.word	0x0000000c


	//----- nvinfo : EIATTR_FRAME_SIZE
	.align		4
.L_1:
        /*000c*/ 	.byte	0x04, 0x11
        /*000e*/ 	.short	(.L_3 - .L_2)
	.align		4
.L_2:
        /*0010*/ 	.word	index@(_Z3addPiS_)
        /*0014*/ 	.word	0x00000000


	//----- nvinfo : EIATTR_MIN_STACK_SIZE
	.align		4
.L_3:
        /*0018*/ 	.byte	0x04, 0x12
        /*001a*/ 	.short	(.L_5 - .L_4)
	.align		4
.L_4:
        /*001c*/ 	.word	index@(_Z3addPiS_)
        /*0020*/ 	.word	0x00000000
.L_5:


//--------------------- .nv.compat                --------------------------
	.section	.nv.compat,"",@"SHT_CUDA_COMPAT_INFO"
	.align	4
        /*0000*/ 	.byte	0x02, 0x09, 0x00, 0x00, 0x02, 0x02, 0x01, 0x00, 0x02, 0x05, 0x05, 0x00, 0x03, 0x07, 0x01, 0x01
        /*0010*/ 	.byte	0x02, 0x03, 0x00, 0x00, 0x02, 0x06, 0x01, 0x00, 0x04, 0x0b, 0x08, 0x00, 0x09, 0x00, 0x00, 0x00
        /*0020*/ 	.byte	0x00, 0x00, 0x00, 0x00


//--------------------- .nv.info._Z3addPiS_       --------------------------
	.section	.nv.info._Z3addPiS_,"",@"SHT_CUDA_INFO"
	.sectionflags	@""
	.align	4


	//----- nvinfo : EIATTR_CUDA_API_VERSION
	.align		4
        /*0000*/ 	.byte	0x04, 0x37
        /*0002*/ 	.short	(.L_7 - .L_6)
.L_6:
        /*0004*/ 	.word	0x00000082


	//----- nvinfo : EIATTR_KPARAM_INFO
	.align		4
.L_7:
        /*0008*/ 	.byte	0x04, 0x17
        /*000a*/ 	.short	(.L_9 - .L_8)
.L_8:
        /*000c*/ 	.word	0x00000000
        /*0010*/ 	.short	0x0001
        /*0012*/ 	.short	0x0008
        /*0014*/ 	.byte	0x00, 0xf5, 0x21, 0x00


	//----- nvinfo : EIATTR_KPARAM_INFO
	.align		4
.L_9:
        /*0018*/ 	.byte	0x04, 0x17
        /*001a*/ 	.short	(.L_11 - .L_10)
.L_10:
        /*001c*/ 	.word	0x00000000
        /*0020*/ 	.short	0x0000
        /*0022*/ 	.short	0x0000
        /*0024*/ 	.byte	0x00, 0xf5, 0x21, 0x00


	//----- nvinfo : EIATTR_SPARSE_MMA_MASK
	.align		4
.L_11:
        /*0028*/ 	.byte	0x03, 0x50
        /*002a*/ 	.short	0x0000


	//----- nvinfo : EIATTR_MAXREG_COUNT
	.align		4
        /*002c*/ 	.byte	0x03, 0x1b
        /*002e*/ 	.short	0x00ff


	//----- nvinfo : EIATTR_MERCURY_ISA_VERSION
	.align		4
        /*0030*/ 	.byte	0x03, 0x5f
        /*0032*/ 	.short	0x0101


	//----- nvinfo : EIATTR_VRC_CTA_INIT_COUNT
	.align		4
        /*0034*/ 	.byte	0x02, 0x4a
	.zero		1
	.zero		1


	//----- nvinfo : EIATTR_EXIT_INSTR_OFFSETS
	.align		4
        /*0038*/ 	.byte	0x04, 0x1c
        /*003a*/ 	.short	(.L_13 - .L_12)


	//   ....[0]....
.L_12:
        /*003c*/ 	.word	0x000000c0


	//----- nvinfo : EIATTR_CBANK_PARAM_SIZE
	.align		4
.L_13:
        /*0040*/ 	.byte	0x03, 0x19
        /*0042*/ 	.short	0x0010


	//----- nvinfo : EIATTR_PARAM_CBANK
	.align		4
        /*0044*/ 	.byte	0x04, 0x0a
        /*0046*/ 	.short	(.L_15 - .L_14)
	.align		4
.L_14:
        /*0048*/ 	.word	index@(.nv.constant0._Z3addPiS_)
        /*004c*/ 	.short	0x0380
        /*004e*/ 	.short	0x0010


	//----- nvinfo : EIATTR_SW_WAR
	.align		4
.L_15:
        /*0050*/ 	.byte	0x04, 0x36
        /*0052*/ 	.short	(.L_17 - .L_16)
.L_16:
        /*0054*/ 	.word	0x00000008
.L_17:


//--------------------- .nv.callgraph             --------------------------
	.section	.nv.callgraph,"",@"SHT_CUDA_CALLGRAPH"
	.align	4
	.sectionentsize	8
	.align		4
        /*0000*/ 	.word	0x00000000
	.align		4
        /*0004*/ 	.word	0xffffffff
	.align		4
        /*0008*/ 	.word	0x00000000
	.align		4
        /*000c*/ 	.word	0xfffffffe
	.align		4
        /*0010*/ 	.word	0x00000000
	.align		4
        /*0014*/ 	.word	0xfffffffd
	.align		4
        /*0018*/ 	.word	0x00000000
	.align		4
        /*001c*/ 	.word	0xfffffffc


//--------------------- .text._Z3addPiS_          --------------------------
	.section	.text._Z3addPiS_,"ax",@progbits
	.align	128
        .global         _Z3addPiS_
        .type           _Z3addPiS_,@function
        .size           _Z3addPiS_,(.L_x_1 - _Z3addPiS_)
        .other          _Z3addPiS_,@"STO_CUDA_ENTRY STV_DEFAULT"
_Z3addPiS_:
.text._Z3addPiS_:
[----:B------:R-:W-:Y:S01]  /*0000*/  LDC R1, c[0x0][0x37c] ;  /* 0x0000df00ff017b82 */ /* 0x000fe20000000800 */
[----:B------:R-:W0:Y:S07]  /*0010*/  S2R R9, SR_TID.X ;  /* 0x0000000000097919 */ /* 0x000e2e0000002100 */
[----:B------:R-:W0:Y:S01]  /*0020*/  LDC.64 R2, c[0x0][0x380] ;  /* 0x0000e000ff027b82 */ /* 0x000e220000000a00 */
[----:B------:R-:W1:Y:S07]  /*0030*/  LDCU.64 UR4, c[0x0][0x358] ;  /* 0x00006b00ff0477ac */ /* 0x000e6e0008000a00 */
[----:B------:R-:W2:Y:S01]  /*0040*/  LDC.64 R4, c[0x0][0x388] ;  /* 0x0000e200ff047b82 */ /* 0x000ea20000000a00 */
[----:B0-----:R-:W-:-:S05]  /*0050*/  IMAD.WIDE.U32 R2, R9, 0x4, R2 ;  /* 0x0000000409027825 */ /* 0x001fca00078e0002 */
[----:B-1----:R-:W3:Y:S04]  /*0060*/  LDG.E R0, desc[UR4][R2.64] ;  /* 0x0000000402007981 */ /* 0x002ee8000c1e1900 */
[----:B------:R-:W3:Y:S04]  /*0070*/  LDG.E R7, desc[UR4][R2.64+0x10] ;  /* 0x0000100402077981 */ /* 0x000ee8000c1e1900 */
[----:B------:R-:W3:Y:S01]  /*0080*/  LDG.E R6, desc[UR4][R2.64+0x20] ;  /* 0x0000200402067981 */ /* 0x000ee2000c1e1900 */
[----:B--2---:R-:W-:Y:S01]  /*0090*/  IMAD.WIDE.U32 R4, R9, 0x4, R4 ;  /* 0x0000000409047825 */ /* 0x004fe200078e0004 */
[----:B---3--:R-:W-:-:S05]  /*00a0*/  IADD3 R7, PT, PT, R6, R7, R0 ;  /* 0x0000000706077210 */ /* 0x008fca0007ffe000 */
[----:B------:R-:W-:Y:S01]  /*00b0*/  STG.E desc[UR4][R4.64], R7 ;  /* 0x0000000704007986 */ /* 0x000fe2000c101904 */
[----:B------:R-:W-:Y:S05]  /*00c0*/  EXIT ;  /* 0x000000000000794d */ /* 0x000fea0003800000 */
.L_x_0:
[----:B------:R-:W-:-:S00]  /*00d0*/  BRA `(.L_x_0) ;  /* 0xfffffffc00fc7947 */ /* 0x000fc0000383ffff */
[----:B------:R-:W-:-:S00]  /*00e0*/  NOP ;  /* 0x0000000000007918 */ /* 0x000fc00000000000 */
        /* <DEDUP_REMOVED lines=9> */
.L_x_1:


//--------------------- .nv.shared.reserved.0     --------------------------
	.section	.nv.shared.reserved.0,"aw",@nobits
	.weak		__nv_reservedSMEM_offset_0_alias
	.size		__nv_reservedSMEM_offset_0_alias, 0, 64
	.other		__nv_reservedSMEM_offset_0_alias,@"STO_CUDA_RESERVED_SHARED STV_DEFAULT"
__nv_reservedSMEM_offset_0_alias:
	.zero		0
	.zero		64


//--------------------- .nv.constant0._Z3addPiS_  --------------------------
	.section	.nv.constant0._Z3addPiS_,"a",@progbits
	.sectionflags	@""
	.align	4
.nv.constant0._Z3addPiS_:
	.zero		912


//--------------------- SYMBOLS --------------------------

	.type		.nv.reservedSmem.offset0,@object
	.size		.nv.reservedSmem.offset0,0x4
